	.headerflags	@"EF_CUDA_TEXMODE_UNIFIED EF_CUDA_64BIT_ADDRESS EF_CUDA_ACCELERATORS EF_CUDA_SM90 EF_CUDA_VIRTUAL_SM(EF_CUDA_SM90)"
	.elftype	@"ET_EXEC"


//--------------------- .nv.info                  --------------------------
	.section	.nv.info,"",@"SHT_CUDA_INFO"
	.align	4


	//----- nvinfo : EIATTR_REGCOUNT
	.align		4
        /*0000*/ 	.byte	0x04, 0x2f
        /*0002*/ 	.short	(.L_3 - .L_2)
	.align		4
.L_2:
        /*0004*/ 	.word	index@(triton_poi_fused__native_batch_norm_legit_no_training_add_23)
        /*0008*/ 	.word	0x00000034


	//----- nvinfo : EIATTR_MIN_STACK_SIZE
	.align		4
.L_3:
        /*000c*/ 	.byte	0x04, 0x12
        /*000e*/ 	.short	(.L_5 - .L_4)
	.align		4
.L_4:
        /*0010*/ 	.word	index@(triton_poi_fused__native_batch_norm_legit_no_training_add_23)
        /*0014*/ 	.word	0x00000000


	//----- nvinfo : EIATTR_FRAME_SIZE
	.align		4
.L_5:
        /*0018*/ 	.byte	0x04, 0x11
        /*001a*/ 	.short	(.L_7 - .L_6)
	.align		4
.L_6:
        /*001c*/ 	.word	index@(triton_poi_fused__native_batch_norm_legit_no_training_add_23)
        /*0020*/ 	.word	0x00000000


	//----- nvinfo : EIATTR_MIN_STACK_SIZE
	.align		4
.L_7:
        /*0024*/ 	.byte	0x04, 0x12
        /*0026*/ 	.short	(.L_9 - .L_8)
	.align		4
.L_8:
        /*0028*/ 	.word	index@(triton_poi_fused__native_batch_norm_legit_no_training_add_23)
        /*002c*/ 	.word	0x00000000
.L_9:


//--------------------- .nv.info.triton_poi_fused__native_batch_norm_legit_no_training_add_23 --------------------------
	.section	.nv.info.triton_poi_fused__native_batch_norm_legit_no_training_add_23,"",@"SHT_CUDA_INFO"
	.sectionflags	@""
	.align	4


	//----- nvinfo : EIATTR_CUDA_API_VERSION
	.align		4
        /*0000*/ 	.byte	0x04, 0x37
        /*0002*/ 	.short	(.L_11 - .L_10)
.L_10:
        /*0004*/ 	.word	0x0000007c


	//----- nvinfo : EIATTR_KPARAM_INFO
	.align		4
.L_11:
        /*0008*/ 	.byte	0x04, 0x17
        /*000a*/ 	.short	(.L_13 - .L_12)
.L_12:
        /*000c*/ 	.word	0x00000000
        /*0010*/ 	.short	0x0008
        /*0012*/ 	.short	0x003c
        /*0014*/ 	.byte	0x00, 0xf0, 0x11, 0x00


	//----- nvinfo : EIATTR_KPARAM_INFO
	.align		4
.L_13:
        /*0018*/ 	.byte	0x04, 0x17
        /*001a*/ 	.short	(.L_15 - .L_14)
.L_14:
        /*001c*/ 	.word	0x00000000
        /*0020*/ 	.short	0x0007
        /*0022*/ 	.short	0x0038
        /*0024*/ 	.byte	0x00, 0xf0, 0x11, 0x00


	//----- nvinfo : EIATTR_KPARAM_INFO
	.align		4
.L_15:
        /*0028*/ 	.byte	0x04, 0x17
        /*002a*/ 	.short	(.L_17 - .L_16)
.L_16:
        /*002c*/ 	.word	0x00000000
        /*0030*/ 	.short	0x0006
        /*0032*/ 	.short	0x0030
        /*0034*/ 	.byte	0x00, 0xf4, 0x21, 0x00


	//----- nvinfo : EIATTR_KPARAM_INFO
	.align		4
.L_17:
        /*0038*/ 	.byte	0x04, 0x17
        /*003a*/ 	.short	(.L_19 - .L_18)
.L_18:
        /*003c*/ 	.word	0x00000000
        /*0040*/ 	.short	0x0005
        /*0042*/ 	.short	0x0028
        /*0044*/ 	.byte	0x00, 0xf4, 0x21, 0x00


	//----- nvinfo : EIATTR_KPARAM_INFO
	.align		4
.L_19:
        /*0048*/ 	.byte	0x04, 0x17
        /*004a*/ 	.short	(.L_21 - .L_20)
.L_20:
        /*004c*/ 	.word	0x00000000
        /*0050*/ 	.short	0x0004
        /*0052*/ 	.short	0x0020
        /*0054*/ 	.byte	0x00, 0xf4, 0x21, 0x00


	//----- nvinfo : EIATTR_KPARAM_INFO
	.align		4
.L_21:
        /*0058*/ 	.byte	0x04, 0x17
        /*005a*/ 	.short	(.L_23 - .L_22)
.L_22:
        /*005c*/ 	.word	0x00000000
        /*0060*/ 	.short	0x0003
        /*0062*/ 	.short	0x0018
        /*0064*/ 	.byte	0x00, 0xf4, 0x21, 0x00


	//----- nvinfo : EIATTR_KPARAM_INFO
	.align		4
.L_23:
        /*0068*/ 	.byte	0x04, 0x17
        /*006a*/ 	.short	(.L_25 - .L_24)
.L_24:
        /*006c*/ 	.word	0x00000000
        /*0070*/ 	.short	0x0002
        /*0072*/ 	.short	0x0010
        /*0074*/ 	.byte	0x00, 0xf4, 0x21, 0x00


	//----- nvinfo : EIATTR_KPARAM_INFO
	.align		4
.L_25:
        /*0078*/ 	.byte	0x04, 0x17
        /*007a*/ 	.short	(.L_27 - .L_26)
.L_26:
        /*007c*/ 	.word	0x00000000
        /*0080*/ 	.short	0x0001
        /*0082*/ 	.short	0x0008
        /*0084*/ 	.byte	0x00, 0xf4, 0x21, 0x00


	//----- nvinfo : EIATTR_KPARAM_INFO
	.align		4
.L_27:
        /*0088*/ 	.byte	0x04, 0x17
        /*008a*/ 	.short	(.L_29 - .L_28)
.L_28:
        /*008c*/ 	.word	0x00000000
        /*0090*/ 	.short	0x0000
        /*0092*/ 	.short	0x0000
        /*0094*/ 	.byte	0x00, 0xf4, 0x21, 0x00


	//----- nvinfo : EIATTR_SPARSE_MMA_MASK
	.align		4
.L_29:
        /*0098*/ 	.byte	0x03, 0x50
        /*009a*/ 	.short	0x0000


	//----- nvinfo : EIATTR_MAXREG_COUNT
	.align		4
        /*009c*/ 	.byte	0x03, 0x1b
        /*009e*/ 	.short	0x00ff


	//----- nvinfo : EIATTR_EXIT_INSTR_OFFSETS
	.align		4
        /*00a0*/ 	.byte	0x04, 0x1c
        /*00a2*/ 	.short	(.L_31 - .L_30)


	//   ....[0]....
.L_30:
        /*00a4*/ 	.word	0x00001100


	//   ....[1]....
        /*00a8*/ 	.word	0x00001150


	//----- nvinfo : EIATTR_REQNTID
	.align		4
.L_31:
        /*00ac*/ 	.byte	0x04, 0x10
        /*00ae*/ 	.short	(.L_33 - .L_32)
.L_32:
        /*00b0*/ 	.word	0x00000100
        /*00b4*/ 	.word	0x00000001
        /*00b8*/ 	.word	0x00000001


	//----- nvinfo : EIATTR_CBANK_PARAM_SIZE
	.align		4
.L_33:
        /*00bc*/ 	.byte	0x03, 0x19
        /*00be*/ 	.short	0x0040


	//----- nvinfo : EIATTR_PARAM_CBANK
	.align		4
        /*00c0*/ 	.byte	0x04, 0x0a
        /*00c2*/ 	.short	(.L_35 - .L_34)
	.align		4
.L_34:
        /*00c4*/ 	.word	index@(.nv.constant0.triton_poi_fused__native_batch_norm_legit_no_training_add_23)
        /*00c8*/ 	.short	0x0210
        /*00ca*/ 	.short	0x0040


	//----- nvinfo : EIATTR_SW_WAR
	.align		4
.L_35:
        /*00cc*/ 	.byte	0x04, 0x36
        /*00ce*/ 	.short	(.L_37 - .L_36)
.L_36:
        /*00d0*/ 	.word	0x00000008
.L_37:


//--------------------- .nv.callgraph             --------------------------
	.section	.nv.callgraph,"",@"SHT_CUDA_CALLGRAPH"
	.align	4
	.sectionentsize	8
	.align		4
        /*0000*/ 	.word	0x00000000
	.align		4
        /*0004*/ 	.word	0xffffffff
	.align		4
        /*0008*/ 	.word	0x00000000
	.align		4
        /*000c*/ 	.word	0xfffffffe
	.align		4
        /*0010*/ 	.word	0x00000000
	.align		4
        /*0014*/ 	.word	0xfffffffd
	.align		4
        /*0018*/ 	.word	0x00000000
	.align		4
        /*001c*/ 	.word	0xfffffffc


//--------------------- .nv.constant4             --------------------------
	.section	.nv.constant4,"a",@progbits
	.align	8
	.align		8
.nv.constant4:
        /*0000*/ 	.dword	_$_str
	.align		8
        /*0008*/ 	.dword	_$_str_$_2


//--------------------- .text.triton_poi_fused__native_batch_norm_legit_no_training_add_23 --------------------------
	.section	.text.triton_poi_fused__native_batch_norm_legit_no_training_add_23,"ax",@progbits
	.sectionflags	@"SHF_BARRIERS=1"
	.align	128
        .global         triton_poi_fused__native_batch_norm_legit_no_training_add_23
        .type           triton_poi_fused__native_batch_norm_legit_no_training_add_23,@function
        .size           triton_poi_fused__native_batch_norm_legit_no_training_add_23,(.L_x_1 - triton_poi_fused__native_batch_norm_legit_no_training_add_23)
        .other          triton_poi_fused__native_batch_norm_legit_no_training_add_23,@"STO_CUDA_ENTRY STV_DEFAULT"
triton_poi_fused__native_batch_norm_legit_no_training_add_23:
.text.triton_poi_fused__native_batch_norm_legit_no_training_add_23:
[----:B------:R-:W0:Y:S01]  /*0000*/  LDC R1, c[0x0][0x28] ;  /* 0x00000a00ff017b82 */ /* 0x000e220000000800 */
[----:B------:R-:W1:Y:S07]  /*0010*/  S2R R0, SR_TID.X ;  /* 0x0000000000007919 */ /* 0x000e6e0000002100 */
[----:B------:R-:W2:Y:S01]  /*0020*/  LDC.64 R34, c[0x0][0x210] ;  /* 0x00008400ff227b82 */ /* 0x000ea20000000a00 */
[----:B------:R-:W-:Y:S02]  /*0030*/  CS2R R6, SRZ ;  /* 0x0000000000067805 */ /* 0x000fe4000001ff00 */
[----:B------:R-:W-:Y:S01]  /*0040*/  CS2R R8, SRZ ;  /* 0x0000000000087805 */ /* 0x000fe2000001ff00 */
[----:B------:R-:W3:Y:S01]  /*0050*/  S2R R2, SR_CTAID.X ;  /* 0x0000000000027919 */ /* 0x000ee20000002500 */
[----:B------:R-:W-:Y:S01]  /*0060*/  CS2R R10, SRZ ;  /* 0x00000000000a7805 */ /* 0x000fe2000001ff00 */
[----:B------:R-:W-:Y:S01]  /*0070*/  ULDC.64 UR6, c[0x0][0x208] ;  /* 0x0000820000067ab9 */ /* 0x000fe20000000a00 */
[----:B------:R-:W-:Y:S01]  /*0080*/  CS2R R14, SRZ ;  /* 0x00000000000e7805 */ /* 0x000fe2000001ff00 */
[----:B------:R-:W4:Y:S01]  /*0090*/  S2R R3, SR_CTAID.Y ;  /* 0x0000000000037919 */ /* 0x000f220000002600 */
[----:B------:R-:W5:Y:S08]  /*00a0*/  LDC.64 R40, c[0x0][0x218] ;  /* 0x00008600ff287b82 */ /* 0x000f700000000a00 */
[----:B------:R-:W5:Y:S01]  /*00b0*/  LDC.64 R42, c[0x0][0x220] ;  /* 0x00008800ff2a7b82 */ /* 0x000f620000000a00 */
[----:B-1----:R-:W-:-:S02]  /*00c0*/  SHF.R.U32.HI R16, RZ, 0x3, R0 ;  /* 0x00000003ff107819 */ /* 0x002fc40000011600 */
[----:B------:R-:W-:Y:S02]  /*00d0*/  SHF.L.U32 R33, R0, 0x2, RZ ;  /* 0x0000000200217819 */ /* 0x000fe400000006ff */
[----:B---3--:R-:W-:Y:S02]  /*00e0*/  SHF.L.U32 R2, R2, 0x5, RZ ;  /* 0x0000000502027819 */ /* 0x008fe400000006ff */
[----:B------:R-:W-:Y:S02]  /*00f0*/  SGXT.U32 R16, R16, 0x5 ;  /* 0x000000051010781a */ /* 0x000fe40000000000 */
[----:B----4-:R-:W-:Y:S02]  /*0100*/  SHF.L.U32 R3, R3, 0x7, RZ ;  /* 0x0000000703037819 */ /* 0x010fe400000006ff */
[----:B------:R-:W-:Y:S02]  /*0110*/  LOP3.LUT R33, R2, 0x1c, R33, 0xf8, !PT ;  /* 0x0000001c02217812 */ /* 0x000fe400078ef821 */
[----:B------:R-:W-:-:S02]  /*0120*/  LOP3.LUT R12, R3, R16, RZ, 0xfc, !PT ;  /* 0x00000010030c7212 */ /* 0x000fc400078efcff */
[----:B------:R-:W-:Y:S02]  /*0130*/  ISETP.GE.AND P0, PT, R33, 0x18, PT ;  /* 0x000000182100780c */ /* 0x000fe40003f06270 */
[----:B------:R-:W-:Y:S01]  /*0140*/  LOP3.LUT R4, R3, 0x20, R16, 0xfe, !PT ;  /* 0x0000002003047812 */ /* 0x000fe200078efe10 */
[C---:B------:R-:W-:Y:S01]  /*0150*/  IMAD R39, R12.reuse, 0x18, R33 ;  /* 0x000000180c277824 */ /* 0x040fe200078e0221 */
[----:B------:R-:W-:Y:S02]  /*0160*/  ISETP.LT.AND P1, PT, R12, 0x100, !P0 ;  /* 0x000001000c00780c */ /* 0x000fe40004721270 */
[----:B------:R-:W-:Y:S02]  /*0170*/  CS2R R12, SRZ ;  /* 0x00000000000c7805 */ /* 0x000fe4000001ff00 */
[----:B------:R-:W-:Y:S01]  /*0180*/  ISETP.LT.AND P2, PT, R4, 0x100, !P0 ;  /* 0x000001000400780c */ /* 0x000fe20004741270 */
[C---:B------:R-:W-:Y:S01]  /*0190*/  VIADD R47, R39.reuse, 0x300 ;  /* 0x00000300272f7836 */ /* 0x040fe20000000000 */
[----:B------:R-:W-:Y:S01]  /*01a0*/  LOP3.LUT R5, R3, 0x40, R16, 0xfe, !PT ;  /* 0x0000004003057812 */ /* 0x000fe200078efe10 */
[----:B--2---:R-:W-:Y:S01]  /*01b0*/  IMAD.WIDE R24, R39, 0x4, R34 ;  /* 0x0000000427187825 */ /* 0x004fe200078e0222 */
[----:B------:R-:W-:-:S02]  /*01c0*/  LOP3.LUT R16, R3, 0x60, R16, 0xfe, !PT ;  /* 0x0000006003107812 */ /* 0x000fc400078efe10 */
[----:B------:R-:W-:Y:S02]  /*01d0*/  ISETP.LT.AND P3, PT, R5, 0x100, !P0 ;  /* 0x000001000500780c */ /* 0x000fe40004761270 */
[----:B------:R-:W-:Y:S02]  /*01e0*/  CS2R R4, SRZ ;  /* 0x0000000000047805 */ /* 0x000fe4000001ff00 */
[----:B------:R-:W-:Y:S01]  /*01f0*/  ISETP.LT.AND P4, PT, R16, 0x100, !P0 ;  /* 0x000001001000780c */ /* 0x000fe20004781270 */
[--C-:B------:R-:W-:Y:S01]  /*0200*/  IMAD.WIDE R26, R47, 0x4, R34.reuse ;  /* 0x000000042f1a7825 */ /* 0x100fe200078e0222 */
[----:B------:R-:W-:Y:S02]  /*0210*/  IADD3 R45, R39, 0x600, RZ ;  /* 0x00000600272d7810 */ /* 0x000fe40007ffe0ff */
[----:B------:R-:W-:Y:S01]  /*0220*/  IADD3 R37, R39, 0x900, RZ ;  /* 0x0000090027257810 */ /* 0x000fe20007ffe0ff */
[----:B------:R1:W2:Y:S01]  /*0230*/  @P1 LDG.E.EL.128 R4, desc[UR6][R24.64] ;  /* 0x0000000618041981 */ /* 0x0002a2000c2e1d00 */
[----:B------:R-:W-:Y:S01]  /*0240*/  CS2R R16, SRZ ;  /* 0x0000000000107805 */ /* 0x000fe2000001ff00 */
[--C-:B------:R-:W-:Y:S01]  /*0250*/  IMAD.WIDE R28, R45, 0x4, R34.reuse ;  /* 0x000000042d1c7825 */ /* 0x100fe200078e0222 */
[----:B------:R-:W-:Y:S01]  /*0260*/  CS2R R18, SRZ ;  /* 0x0000000000127805 */ /* 0x000fe2000001ff00 */
[----:B------:R3:W4:Y:S02]  /*0270*/  @P2 LDG.E.EL.128 R8, desc[UR6][R26.64] ;  /* 0x000000061a082981 */ /* 0x000724000c2e1d00 */
[----:B------:R-:W-:Y:S01]  /*0280*/  IMAD.WIDE R34, R37, 0x4, R34 ;  /* 0x0000000425227825 */ /* 0x000fe200078e0222 */
[----:B------:R-:W-:Y:S01]  /*0290*/  CS2R R20, SRZ ;  /* 0x0000000000147805 */ /* 0x000fe2000001ff00 */
[----:B------:R3:W2:Y:S01]  /*02a0*/  @P3 LDG.E.EL.128 R12, desc[UR6][R28.64] ;  /* 0x000000061c0c3981 */ /* 0x0006a2000c2e1d00 */
[----:B-1----:R-:W-:Y:S01]  /*02b0*/  CS2R R24, SRZ ;  /* 0x0000000000187805 */ /* 0x002fe2000001ff00 */
[----:B-----5:R-:W-:Y:S01]  /*02c0*/  IMAD.WIDE R38, R39, 0x4, R40 ;  /* 0x0000000427267825 */ /* 0x020fe200078e0228 */
[----:B---3--:R-:W-:-:S03]  /*02d0*/  CS2R R26, SRZ ;  /* 0x00000000001a7805 */ /* 0x008fc6000001ff00 */
[--C-:B------:R-:W-:Y:S01]  /*02e0*/  IMAD.WIDE R46, R47, 0x4, R40.reuse ;  /* 0x000000042f2e7825 */ /* 0x100fe200078e0228 */
[----:B------:R1:W3:Y:S01]  /*02f0*/  @P1 LDG.E.EL.128 R16, desc[UR6][R38.64] ;  /* 0x0000000626101981 */ /* 0x0002e2000c2e1d00 */
[----:B------:R-:W-:Y:S02]  /*0300*/  CS2R R22, SRZ ;  /* 0x0000000000167805 */ /* 0x000fe4000001ff00 */
[----:B------:R-:W-:Y:S01]  /*0310*/  IMAD.WIDE R44, R45, 0x4, R40 ;  /* 0x000000042d2c7825 */ /* 0x000fe200078e0228 */
[----:B------:R5:W2:Y:S01]  /*0320*/  @P4 LDG.E.EL.128 R24, desc[UR6][R34.64] ;  /* 0x0000000622184981 */ /* 0x000aa2000c2e1d00 */
[----:B0-----:R-:W-:Y:S02]  /*0330*/  CS2R R28, SRZ ;  /* 0x00000000001c7805 */ /* 0x001fe4000001ff00 */
[----:B------:R-:W-:Y:S01]  /*0340*/  CS2R R30, SRZ ;  /* 0x00000000001e7805 */ /* 0x000fe2000001ff00 */
[----:B------:R-:W-:Y:S01]  /*0350*/  IMAD.WIDE R42, R33, 0x4, R42 ;  /* 0x00000004212a7825 */ /* 0x000fe200078e022a */
[----:B------:R-:W-:Y:S01]  /*0360*/  CS2R R32, SRZ ;  /* 0x0000000000207805 */ /* 0x000fe2000001ff00 */
[----:B------:R0:W2:Y:S01]  /*0370*/  @P2 LDG.E.EL.128 R20, desc[UR6][R46.64] ;  /* 0x000000062e142981 */ /* 0x0000a2000c2e1d00 */
[----:B-1----:R-:W-:Y:S01]  /*0380*/  CS2R R38, SRZ ;  /* 0x0000000000267805 */ /* 0x002fe2000001ff00 */
[----:B------:R-:W-:Y:S01]  /*0390*/  IMAD.WIDE R40, R37, 0x4, R40 ;  /* 0x0000000425287825 */ /* 0x000fe200078e0228 */
[----:B------:R-:W-:Y:S01]  /*03a0*/  CS2R R36, SRZ ;  /* 0x0000000000247805 */ /* 0x000fe2000001ff00 */
[----:B------:R-:W2:Y:S01]  /*03b0*/  @P3 LDG.E.EL.128 R28, desc[UR6][R44.64] ;  /* 0x000000062c1c3981 */ /* 0x000ea2000c2e1d00 */
[----:B-----5:R-:W-:-:S04]  /*03c0*/  CS2R R34, SRZ ;  /* 0x0000000000227805 */ /* 0x020fc8000001ff00 */
[----:B------:R-:W5:Y:S01]  /*03d0*/  @P4 LDG.E.EL.128 R36, desc[UR6][R40.64] ;  /* 0x0000000628244981 */ /* 0x000f62000c2e1d00 */
[----:B0-----:R-:W0:Y:S03]  /*03e0*/  LDC.64 R46, c[0x0][0x228] ;  /* 0x00008a00ff2e7b82 */ /* 0x001e260000000a00 */
[----:B------:R-:W3:Y:S02]  /*03f0*/  @!P0 LDG.E.EL.128 R32, desc[UR6][R42.64] ;  /* 0x000000062a208981 */ /* 0x000ee4000c2e1d00 */
[C---:B---3--:R-:W-:Y:S01]  /*0400*/  FADD R18, -R34.reuse, R18 ;  /* 0x0000001222127221 */ /* 0x048fe20000000100 */
[C---:B--2---:R-:W-:Y:S01]  /*0410*/  FADD R22, -R34.reuse, R22 ;  /* 0x0000001622167221 */ /* 0x044fe20000000100 */
[C---:B------:R-:W-:Y:S01]  /*0420*/  FADD R30, -R34.reuse, R30 ;  /* 0x0000001e221e7221 */ /* 0x040fe20000000100 */
[----:B-----5:R-:W-:Y:S01]  /*0430*/  FADD R38, -R34, R38 ;  /* 0x0000002622267221 */ /* 0x020fe20000000100 */
[----:B------:R-:W-:Y:S01]  /*0440*/  SHF.L.U32 R34, R0, 0x2, RZ ;  /* 0x0000000200227819 */ /* 0x000fe200000006ff */
[----:B------:R-:W-:-:S03]  /*0450*/  FADD R41, -R32, R16 ;  /* 0x0000001020297221 */ /* 0x000fc60000000100 */
[----:B------:R-:W-:Y:S01]  /*0460*/  LOP3.LUT R16, R2, 0x1c, R34, 0xf8, !PT ;  /* 0x0000001c02107812 */ /* 0x000fe200078ef822 */
[C---:B------:R-:W-:Y:S01]  /*0470*/  FADD R19, -R35.reuse, R19 ;  /* 0x0000001323137221 */ /* 0x040fe20000000100 */
[C---:B------:R-:W-:Y:S01]  /*0480*/  FADD R23, -R35.reuse, R23 ;  /* 0x0000001723177221 */ /* 0x040fe20000000100 */
[C---:B------:R-:W-:Y:S01]  /*0490*/  FADD R31, -R35.reuse, R31 ;  /* 0x0000001f231f7221 */ /* 0x040fe20000000100 */
[----:B------:R-:W-:Y:S01]  /*04a0*/  FADD R39, -R35, R39 ;  /* 0x0000002723277221 */ /* 0x000fe20000000100 */
[C---:B------:R-:W-:Y:S01]  /*04b0*/  FADD R17, -R33.reuse, R17 ;  /* 0x0000001121117221 */ /* 0x040fe20000000100 */
[C---:B------:R-:W-:Y:S01]  /*04c0*/  FADD R21, -R33.reuse, R21 ;  /* 0x0000001521157221 */ /* 0x040fe20000000100 */
[C---:B------:R-:W-:Y:S01]  /*04d0*/  FADD R29, -R33.reuse, R29 ;  /* 0x0000001d211d7221 */ /* 0x040fe20000000100 */
[----:B------:R-:W-:Y:S01]  /*04e0*/  FADD R37, -R33, R37 ;  /* 0x0000002521257221 */ /* 0x000fe20000000100 */
[----:B------:R-:W-:Y:S01]  /*04f0*/  LOP3.LUT R3, R3, 0x7c, R34, 0xf8, !PT ;  /* 0x0000007c03037812 */ /* 0x000fe200078ef822 */
[C---:B------:R-:W-:Y:S01]  /*0500*/  FADD R42, -R32.reuse, R20 ;  /* 0x00000014202a7221 */ /* 0x040fe20000000100 */
[C---:B------:R-:W-:Y:S01]  /*0510*/  FADD R28, -R32.reuse, R28 ;  /* 0x0000001c201c7221 */ /* 0x040fe20000000100 */
[----:B------:R-:W-:Y:S01]  /*0520*/  FADD R44, -R32, R36 ;  /* 0x00000024202c7221 */ /* 0x000fe20000000100 */
[----:B------:R-:W-:-:S02]  /*0530*/  CS2R R32, SRZ ;  /* 0x0000000000207805 */ /* 0x000fc4000001ff00 */
[----:B------:R-:W-:Y:S01]  /*0540*/  CS2R R34, SRZ ;  /* 0x0000000000227805 */ /* 0x000fe2000001ff00 */
[----:B0-----:R-:W-:-:S05]  /*0550*/  IMAD.WIDE R46, R16, 0x4, R46 ;  /* 0x00000004102e7825 */ /* 0x001fca00078e022e */
[----:B------:R0:W2:Y:S02]  /*0560*/  @!P0 LDG.E.EL.128 R32, desc[UR6][R46.64] ;  /* 0x000000062e208981 */ /* 0x0000a4000c2e1d00 */
[----:B0-----:R-:W0:Y:S02]  /*0570*/  LDC.64 R46, c[0x0][0x230] ;  /* 0x00008c00ff2e7b82 */ /* 0x001e240000000a00 */
[----:B0-----:R-:W-:-:S06]  /*0580*/  IMAD.WIDE R48, R16, 0x4, R46 ;  /* 0x0000000410307825 */ /* 0x001fcc00078e022e */
[----:B------:R-:W0:Y:S02]  /*0590*/  LDC.64 R46, c[0x0][0x238] ;  /* 0x00008e00ff2e7b82 */ /* 0x000e240000000a00 */
[----:B0-----:R-:W-:-:S04]  /*05a0*/  IMAD.WIDE R46, R16, 0x4, R46 ;  /* 0x00000004102e7825 */ /* 0x001fc800078e022e */
[----:B--2---:R-:W-:Y:S01]  /*05b0*/  FADD R36, R32, 9.9999997473787516356e-06 ;  /* 0x3727c5ac20247421 */ /* 0x004fe20000000000 */
[----:B------:R-:W-:-:S03]  /*05c0*/  FADD R33, R33, 9.9999997473787516356e-06 ;  /* 0x3727c5ac21217421 */ /* 0x000fc60000000000 */
[----:B------:R-:W0:Y:S01]  /*05d0*/  MUFU.SQRT R20, R36 ;  /* 0x0000002400147308 */ /* 0x000e220000002000 */
[----:B------:R-:W-:-:S07]  /*05e0*/  FADD R32, R34, 9.9999997473787516356e-06 ;  /* 0x3727c5ac22207421 */ /* 0x000fce0000000000 */
[----:B------:R-:W1:Y:S01]  /*05f0*/  MUFU.SQRT R33, R33 ;  /* 0x0000002100217308 */ /* 0x000e620000002000 */
[----:B------:R-:W-:Y:S01]  /*0600*/  FADD R35, R35, 9.9999997473787516356e-06 ;  /* 0x3727c5ac23237421 */ /* 0x000fe20000000000 */
[----:B0-----:R-:W-:-:S06]  /*0610*/  FSETP.GT.AND P6, PT, R20, 8.50705917302346158658e+37, PT ;  /* 0x7e8000001400780b */ /* 0x001fcc0003fc4000 */
[----:B------:R-:W0:Y:S01]  /*0620*/  MUFU.SQRT R32, R32 ;  /* 0x0000002000207308 */ /* 0x000e220000002000 */
[----:B------:R-:W-:-:S07]  /*0630*/  FSETP.GEU.AND P1, PT, R20, 1.175494350822287508e-38, PT ;  /* 0x008000001400780b */ /* 0x000fce0003f2e000 */
[----:B------:R-:W2:Y:S01]  /*0640*/  MUFU.SQRT R43, R35 ;  /* 0x00000023002b7308 */ /* 0x000ea20000002000 */
[C---:B-1----:R-:W-:Y:S01]  /*0650*/  FSETP.GT.AND P2, PT, R33.reuse, 8.50705917302346158658e+37, PT ;  /* 0x7e8000002100780b */ /* 0x042fe20003f44000 */
[----:B------:R-:W-:Y:S01]  /*0660*/  IMAD.MOV.U32 R34, RZ, RZ, 0x3e800000 ;  /* 0x3e800000ff227424 */ /* 0x000fe200078e00ff */
[----:B------:R-:W-:Y:S01]  /*0670*/  FSETP.GEU.AND P3, PT, R33, 1.175494350822287508e-38, PT ;  /* 0x008000002100780b */ /* 0x000fe20003f6e000 */
[----:B------:R-:W-:-:S03]  /*0680*/  @P6 FMUL R20, R20, 0.25 ;  /* 0x3e80000014146820 */ /* 0x000fc60000400000 */
[----:B------:R-:W-:Y:S02]  /*0690*/  FSEL R40, R34, 1, P6 ;  /* 0x3f80000022287808 */ /* 0x000fe40003000000 */
[----:B0-----:R-:W-:Y:S01]  /*06a0*/  FSETP.GT.AND P4, PT, R32, 8.50705917302346158658e+37, PT ;  /* 0x7e8000002000780b */ /* 0x001fe20003f84000 */
[----:B------:R-:W-:Y:S01]  /*06b0*/  @!P1 FMUL R20, R20, 16777216 ;  /* 0x4b80000014149820 */ /* 0x000fe20000400000 */
[----:B------:R-:W-:Y:S01]  /*06c0*/  FSETP.GEU.AND P5, PT, R32, 1.175494350822287508e-38, PT ;  /* 0x008000002000780b */ /* 0x000fe20003fae000 */
[----:B------:R-:W-:Y:S01]  /*06d0*/  @!P1 FMUL R40, R40, 16777216 ;  /* 0x4b80000028289820 */ /* 0x000fe20000400000 */
[----:B--2---:R-:W-:Y:S01]  /*06e0*/  FSETP.GT.AND P6, PT, R43, 8.50705917302346158658e+37, PT ;  /* 0x7e8000002b00780b */ /* 0x004fe20003fc4000 */
[----:B------:R-:W-:Y:S01]  /*06f0*/  @P2 FMUL R33, R33, 0.25 ;  /* 0x3e80000021212820 */ /* 0x000fe20000400000 */
[----:B------:R-:W-:Y:S01]  /*0700*/  FSETP.GEU.AND P1, PT, R43, 1.175494350822287508e-38, PT ;  /* 0x008000002b00780b */ /* 0x000fe20003f2e000 */
[----:B------:R-:W0:Y:S02]  /*0710*/  MUFU.RCP R45, R20 ;  /* 0x00000014002d7308 */ /* 0x000e240000001000 */
[----:B------:R-:W-:-:S04]  /*0720*/  @!P3 FMUL R33, R33, 16777216 ;  /* 0x4b8000002121b820 */ /* 0x000fc80000400000 */
[----:B------:R-:W-:Y:S02]  /*0730*/  @P4 FMUL R32, R32, 0.25 ;  /* 0x3e80000020204820 */ /* 0x000fe40000400000 */
[----:B------:R1:W2:Y:S02]  /*0740*/  MUFU.RCP R36, R33 ;  /* 0x0000002100247308 */ /* 0x0002a40000001000 */
[----:B------:R-:W-:Y:S01]  /*0750*/  @P6 FMUL R43, R43, 0.25 ;  /* 0x3e8000002b2b6820 */ /* 0x000fe20000400000 */
[----:B------:R-:W-:Y:S01]  /*0760*/  @!P5 FMUL R32, R32, 16777216 ;  /* 0x4b8000002020d820 */ /* 0x000fe20000400000 */
[C---:B------:R-:W-:Y:S02]  /*0770*/  FSEL R35, R34.reuse, 1, P2 ;  /* 0x3f80000022237808 */ /* 0x040fe40001000000 */
[----:B------:R-:W-:Y:S01]  /*0780*/  @!P1 FMUL R43, R43, 16777216 ;  /* 0x4b8000002b2b9820 */ /* 0x000fe20000400000 */
[----:B0-----:R-:W-:Y:S01]  /*0790*/  FMUL R45, R45, R40 ;  /* 0x000000282d2d7220 */ /* 0x001fe20000400000 */
[----:B------:R0:W3:Y:S01]  /*07a0*/  MUFU.RCP R20, R32 ;  /* 0x0000002000147308 */ /* 0x0000e20000001000 */
[----:B------:R-:W-:Y:S01]  /*07b0*/  @!P3 FMUL R35, R35, 16777216 ;  /* 0x4b8000002323b820 */ /* 0x000fe20000400000 */
[----:B-1----:R-:W-:-:S06]  /*07c0*/  FSEL R33, R34, 1, P6 ;  /* 0x3f80000022217808 */ /* 0x002fcc0003000000 */
[----:B------:R1:W5:Y:S01]  /*07d0*/  MUFU.RCP R40, R43 ;  /* 0x0000002b00287308 */ /* 0x0003620000001000 */
[----:B--2---:R-:W-:Y:S01]  /*07e0*/  FMUL R36, R36, R35 ;  /* 0x0000002324247220 */ /* 0x004fe20000400000 */
[----:B------:R-:W-:Y:S01]  /*07f0*/  FSEL R35, R34, 1, P4 ;  /* 0x3f80000022237808 */ /* 0x000fe20002000000 */
[----:B------:R-:W-:-:S04]  /*0800*/  @!P1 FMUL R33, R33, 16777216 ;  /* 0x4b80000021219820 */ /* 0x000fc80000400000 */
[----:B------:R-:W-:Y:S01]  /*0810*/  @!P5 FMUL R35, R35, 16777216 ;  /* 0x4b8000002323d820 */ /* 0x000fe20000400000 */
[-C--:B0-----:R-:W-:Y:S01]  /*0820*/  FMUL R32, R21, R36.reuse ;  /* 0x0000002415207220 */ /* 0x081fe20000400000 */
[----:B-1----:R-:W-:Y:S02]  /*0830*/  FMUL R43, R28, R45 ;  /* 0x0000002d1c2b7220 */ /* 0x002fe40000400000 */
[----:B---3--:R-:W-:Y:S01]  /*0840*/  FMUL R20, R20, R35 ;  /* 0x0000002314147220 */ /* 0x008fe20000400000 */
[-C--:B------:R-:W-:Y:S01]  /*0850*/  FMUL R35, R41, R45.reuse ;  /* 0x0000002d29237220 */ /* 0x080fe20000400000 */
[----:B------:R-:W-:Y:S01]  /*0860*/  FMUL R41, R44, R45 ;  /* 0x0000002d2c297220 */ /* 0x000fe20000400000 */
[----:B-----5:R-:W-:Y:S01]  /*0870*/  FMUL R40, R40, R33 ;  /* 0x0000002128287220 */ /* 0x020fe20000400000 */
[----:B------:R-:W-:Y:S01]  /*0880*/  FMUL R33, R42, R45 ;  /* 0x0000002d2a217220 */ /* 0x000fe20000400000 */
[-C--:B------:R-:W-:Y:S01]  /*0890*/  FMUL R28, R17, R36.reuse ;  /* 0x00000024111c7220 */ /* 0x080fe20000400000 */
[-C--:B------:R-:W-:Y:S01]  /*08a0*/  FMUL R34, R29, R36.reuse ;  /* 0x000000241d227220 */ /* 0x080fe20000400000 */
[----:B------:R-:W-:Y:S01]  /*08b0*/  FMUL R36, R37, R36 ;  /* 0x0000002425247220 */ /* 0x000fe20000400000 */
[-C--:B------:R-:W-:Y:S01]  /*08c0*/  FMUL R45, R30, R20.reuse ;  /* 0x000000141e2d7220 */ /* 0x080fe20000400000 */
[-C--:B------:R-:W-:Y:S01]  /*08d0*/  FMUL R29, R18, R20.reuse ;  /* 0x00000014121d7220 */ /* 0x080fe20000400000 */
[-C--:B------:R-:W-:Y:S01]  /*08e0*/  FMUL R37, R22, R20.reuse ;  /* 0x0000001416257220 */ /* 0x080fe20000400000 */
[----:B------:R-:W-:Y:S01]  /*08f0*/  FMUL R38, R38, R20 ;  /* 0x0000001426267220 */ /* 0x000fe20000400000 */
[-C--:B------:R-:W-:Y:S01]  /*0900*/  FMUL R30, R19, R40.reuse ;  /* 0x00000028131e7220 */ /* 0x080fe20000400000 */
[----:B------:R-:W-:Y:S01]  /*0910*/  FMUL R42, R23, R40 ;  /* 0x00000028172a7220 */ /* 0x000fe20000400000 */
[----:B------:R-:W-:-:S02]  /*0920*/  CS2R R20, SRZ ;  /* 0x0000000000147805 */ /* 0x000fc4000001ff00 */
[----:B------:R-:W-:Y:S02]  /*0930*/  CS2R R22, SRZ ;  /* 0x0000000000167805 */ /* 0x000fe4000001ff00 */
[----:B------:R-:W-:Y:S02]  /*0940*/  CS2R R16, SRZ ;  /* 0x0000000000107805 */ /* 0x000fe4000001ff00 */
[----:B------:R-:W-:Y:S02]  /*0950*/  CS2R R18, SRZ ;  /* 0x0000000000127805 */ /* 0x000fe4000001ff00 */
[----:B------:R-:W2:Y:S04]  /*0960*/  @!P0 LDG.E.EL.128 R20, desc[UR6][R48.64] ;  /* 0x0000000630148981 */ /* 0x000ea8000c2e1d00 */
[----:B------:R-:W2:Y:S01]  /*0970*/  @!P0 LDG.E.EL.128 R16, desc[UR6][R46.64] ;  /* 0x000000062e108981 */ /* 0x000ea2000c2e1d00 */
[----:B------:R-:W0:Y:S01]  /*0980*/  S2UR UR5, SR_CgaCtaId ;  /* 0x00000000000579c3 */ /* 0x000e220000008800 */
[----:B------:R-:W-:Y:S01]  /*0990*/  UMOV UR4, 0x400 ;  /* 0x0000040000047882 */ /* 0x000fe20000000000 */
[-C--:B------:R-:W-:Y:S01]  /*09a0*/  FMUL R44, R31, R40.reuse ;  /* 0x000000281f2c7220 */ /* 0x080fe20000400000 */
[----:B------:R-:W-:Y:S01]  /*09b0*/  FMUL R40, R39, R40 ;  /* 0x0000002827287220 */ /* 0x000fe20000400000 */
[----:B0-----:R-:W-:Y:S01]  /*09c0*/  UPRMT UR4, UR5, 0x654, UR4 ;  /* 0x0000065405047896 */ /* 0x001fe20008000004 */
[----:B------:R-:W-:Y:S01]  /*09d0*/  ISETP.GE.AND P0, PT, R3, 0x100, PT ;  /* 0x000001000300780c */ /* 0x000fe20003f06270 */
[-CC-:B--2---:R-:W-:Y:S01]  /*09e0*/  FFMA R35, R35, R20.reuse, R16.reuse ;  /* 0x0000001423237223 */ /* 0x184fe20000000010 */
[-CC-:B------:R-:W-:Y:S01]  /*09f0*/  FFMA R33, R33, R20.reuse, R16.reuse ;  /* 0x0000001421217223 */ /* 0x180fe20000000010 */
[-CC-:B------:R-:W-:Y:S01]  /*0a00*/  FFMA R43, R43, R20.reuse, R16.reuse ;  /* 0x000000142b2b7223 */ /* 0x180fe20000000010 */
[----:B------:R-:W-:Y:S01]  /*0a10*/  FFMA R41, R41, R20, R16 ;  /* 0x0000001429297223 */ /* 0x000fe20000000010 */
[----:B------:R-:W-:Y:S01]  /*0a20*/  SHF.L.U32 R16, R0, 0x9, RZ ;  /* 0x0000000900107819 */ /* 0x000fe200000006ff */
[-CC-:B------:R-:W-:Y:S01]  /*0a30*/  FFMA R28, R28, R21.reuse, R17.reuse ;  /* 0x000000151c1c7223 */ /* 0x180fe20000000011 */
[-CC-:B------:R-:W-:Y:S01]  /*0a40*/  FFMA R32, R32, R21.reuse, R17.reuse ;  /* 0x0000001520207223 */ /* 0x180fe20000000011 */
[-CC-:B------:R-:W-:Y:S01]  /*0a50*/  FFMA R34, R34, R21.reuse, R17.reuse ;  /* 0x0000001522227223 */ /* 0x180fe20000000011 */
[----:B------:R-:W-:Y:S01]  /*0a60*/  FFMA R36, R36, R21, R17 ;  /* 0x0000001524247223 */ /* 0x000fe20000000011 */
[----:B------:R-:W-:-:S02]  /*0a70*/  SHF.R.U32.HI R21, RZ, 0x3, R0 ;  /* 0x00000003ff157819 */ /* 0x000fc40000011600 */
[----:B------:R-:W-:Y:S01]  /*0a80*/  LOP3.LUT R16, R16, 0xe00, RZ, 0xc0, !PT ;  /* 0x00000e0010107812 */ /* 0x000fe200078ec0ff */
[-CC-:B------:R-:W-:Y:S01]  /*0a90*/  FFMA R29, R29, R22.reuse, R18.reuse ;  /* 0x000000161d1d7223 */ /* 0x180fe20000000012 */
[-CC-:B------:R-:W-:Y:S01]  /*0aa0*/  FFMA R37, R37, R22.reuse, R18.reuse ;  /* 0x0000001625257223 */ /* 0x180fe20000000012 */
[-CC-:B------:R-:W-:Y:S01]  /*0ab0*/  FFMA R45, R45, R22.reuse, R18.reuse ;  /* 0x000000162d2d7223 */ /* 0x180fe20000000012 */
[----:B------:R-:W-:Y:S01]  /*0ac0*/  FFMA R17, R38, R22, R18 ;  /* 0x0000001626117223 */ /* 0x000fe20000000012 */
[----:B------:R-:W-:Y:S02]  /*0ad0*/  SGXT.U32 R21, R21, 0x5 ;  /* 0x000000051515781a */ /* 0x000fe40000000000 */
[C---:B------:R-:W-:Y:S02]  /*0ae0*/  LOP3.LUT R18, R16.reuse, 0x80, RZ, 0xfc, !PT ;  /* 0x0000008010127812 */ /* 0x040fe400078efcff */
[----:B------:R-:W-:Y:S01]  /*0af0*/  LOP3.LUT R22, R16, 0x100, RZ, 0xfc, !PT ;  /* 0x0000010010167812 */ /* 0x000fe200078efcff */
[-CC-:B------:R-:W-:Y:S01]  /*0b00*/  FFMA R30, R30, R23.reuse, R19.reuse ;  /* 0x000000171e1e7223 */ /* 0x180fe20000000013 */
[-CC-:B------:R-:W-:Y:S01]  /*0b10*/  FFMA R42, R42, R23.reuse, R19.reuse ;  /* 0x000000172a2a7223 */ /* 0x180fe20000000013 */
[-CC-:B------:R-:W-:Y:S01]  /*0b20*/  FFMA R44, R44, R23.reuse, R19.reuse ;  /* 0x000000172c2c7223 */ /* 0x180fe20000000013 */
[----:B------:R-:W-:Y:S01]  /*0b30*/  FFMA R40, R40, R23, R19 ;  /* 0x0000001728287223 */ /* 0x000fe20000000013 */
[----:B------:R-:W-:-:S02]  /*0b40*/  LOP3.LUT R31, R16, 0x180, RZ, 0xfc, !PT ;  /* 0x00000180101f7812 */ /* 0x000fc400078efcff */
[C---:B------:R-:W-:Y:S02]  /*0b50*/  LOP3.LUT R20, R16.reuse, R21, RZ, 0xfc, !PT ;  /* 0x0000001510147212 */ /* 0x040fe400078efcff */
[----:B------:R-:W-:Y:S02]  /*0b60*/  LEA.HI R19, R16, UR4, RZ, 0x1d ;  /* 0x0000000410137c11 */ /* 0x000fe4000f8fe8ff */
[----:B------:R-:W-:Y:S02]  /*0b70*/  LEA.HI R21, R18, UR4, RZ, 0x1d ;  /* 0x0000000412157c11 */ /* 0x000fe4000f8fe8ff */
[----:B------:R-:W-:Y:S01]  /*0b80*/  LEA.HI R23, R22, UR4, RZ, 0x1d ;  /* 0x0000000416177c11 */ /* 0x000fe2000f8fe8ff */
[----:B------:R-:W-:Y:S01]  /*0b90*/  FADD R4, R35, R4 ;  /* 0x0000000423047221 */ /* 0x000fe20000000000 */
[----:B------:R-:W-:Y:S01]  /*0ba0*/  LEA.HI R31, R31, UR4, RZ, 0x1d ;  /* 0x000000041f1f7c11 */ /* 0x000fe2000f8fe8ff */
[----:B------:R-:W-:Y:S01]  /*0bb0*/  FADD R5, R28, R5 ;  /* 0x000000051c057221 */ /* 0x000fe20000000000 */
[C---:B------:R-:W-:Y:S01]  /*0bc0*/  LEA R19, R20.reuse, R19, 0x2 ;  /* 0x0000001314137211 */ /* 0x040fe200078e10ff */
[C---:B------:R-:W-:Y:S01]  /*0bd0*/  IMAD R16, R20.reuse, 0x4, R23 ;  /* 0x0000000414107824 */ /* 0x040fe200078e0217 */
[C---:B------:R-:W-:Y:S01]  /*0be0*/  LEA R18, R20.reuse, R21, 0x2 ;  /* 0x0000001514127211 */ /* 0x040fe200078e10ff */
[----:B------:R-:W-:Y:S01]  /*0bf0*/  FADD R29, R29, R6 ;  /* 0x000000061d1d7221 */ /* 0x000fe20000000000 */
[----:B------:R-:W-:Y:S01]  /*0c00*/  LEA R20, R20, R31, 0x2 ;  /* 0x0000001f14147211 */ /* 0x000fe200078e10ff */
[----:B------:R-:W-:Y:S01]  /*0c10*/  FADD R7, R30, R7 ;  /* 0x000000071e077221 */ /* 0x000fe20000000000 */
[----:B----4-:R-:W-:Y:S01]  /*0c20*/  FADD R8, R33, R8 ;  /* 0x0000000821087221 */ /* 0x010fe20000000000 */
[----:B------:R-:W-:Y:S01]  /*0c30*/  FADD R9, R32, R9 ;  /* 0x0000000920097221 */ /* 0x000fe20000000000 */
[----:B------:R-:W-:Y:S01]  /*0c40*/  STS [R19], R4 ;  /* 0x0000000413007388 */ /* 0x000fe20000000800 */
[----:B------:R-:W-:Y:S01]  /*0c50*/  FADD R37, R37, R10 ;  /* 0x0000000a25257221 */ /* 0x000fe20000000000 */
[----:B------:R-:W-:-:S02]  /*0c60*/  FADD R11, R42, R11 ;  /* 0x0000000b2a0b7221 */ /* 0x000fc40000000000 */
[----:B------:R0:W-:Y:S01]  /*0c70*/  STS [R18+0x200], R5 ;  /* 0x0002000512007388 */ /* 0x0001e20000000800 */
[----:B------:R-:W-:Y:S01]  /*0c80*/  FADD R12, R43, R12 ;  /* 0x0000000c2b0c7221 */ /* 0x000fe20000000000 */
[----:B------:R-:W-:Y:S02]  /*0c90*/  FADD R13, R34, R13 ;  /* 0x0000000d220d7221 */ /* 0x000fe40000000000 */
[----:B------:R-:W-:Y:S01]  /*0ca0*/  STS [R16+0x400], R29 ;  /* 0x0004001d10007388 */ /* 0x000fe20000000800 */
[----:B------:R-:W-:-:S03]  /*0cb0*/  FADD R45, R45, R14 ;  /* 0x0000000e2d2d7221 */ /* 0x000fc60000000000 */
[----:B------:R-:W-:Y:S01]  /*0cc0*/  STS [R20+0x600], R7 ;  /* 0x0006000714007388 */ /* 0x000fe20000000800 */
[----:B------:R-:W-:-:S03]  /*0cd0*/  FADD R15, R44, R15 ;  /* 0x0000000f2c0f7221 */ /* 0x000fc60000000000 */
[----:B------:R-:W-:Y:S01]  /*0ce0*/  STS [R19+0x80], R8 ;  /* 0x0000800813007388 */ /* 0x000fe20000000800 */
[----:B------:R-:W-:-:S03]  /*0cf0*/  FADD R24, R41, R24 ;  /* 0x0000001829187221 */ /* 0x000fc60000000000 */
[----:B------:R-:W-:Y:S01]  /*0d00*/  STS [R18+0x280], R9 ;  /* 0x0002800912007388 */ /* 0x000fe20000000800 */
[----:B------:R-:W-:-:S03]  /*0d10*/  FADD R25, R36, R25 ;  /* 0x0000001924197221 */ /* 0x000fc60000000000 */
[----:B------:R-:W-:Y:S01]  /*0d20*/  STS [R16+0x480], R37 ;  /* 0x0004802510007388 */ /* 0x000fe20000000800 */
[----:B------:R-:W-:Y:S01]  /*0d30*/  FADD R17, R17, R26 ;  /* 0x0000001a11117221 */ /* 0x000fe20000000000 */
[----:B------:R-:W-:Y:S02]  /*0d40*/  SHF.L.U32 R21, R0, 0x2, RZ ;  /* 0x0000000200157819 */ /* 0x000fe400000006ff */
[----:B------:R-:W-:Y:S01]  /*0d50*/  STS [R20+0x680], R11 ;  /* 0x0006800b14007388 */ /* 0x000fe20000000800 */
[----:B------:R-:W-:-:S03]  /*0d60*/  FADD R27, R40, R27 ;  /* 0x0000001b281b7221 */ /* 0x000fc60000000000 */
[----:B------:R-:W-:Y:S04]  /*0d70*/  STS [R19+0x100], R12 ;  /* 0x0001000c13007388 */ /* 0x000fe80000000800 */
[----:B------:R-:W-:Y:S01]  /*0d80*/  STS [R18+0x300], R13 ;  /* 0x0003000d12007388 */ /* 0x000fe20000000800 */
[----:B------:R-:W-:-:S03]  /*0d90*/  LOP3.LUT R21, R21, 0x3fc, RZ, 0xc0, !PT ;  /* 0x000003fc15157812 */ /* 0x000fc600078ec0ff */
[----:B------:R-:W-:Y:S04]  /*0da0*/  STS [R16+0x500], R45 ;  /* 0x0005002d10007388 */ /* 0x000fe80000000800 */
[----:B------:R-:W-:Y:S04]  /*0db0*/  STS [R20+0x700], R15 ;  /* 0x0007000f14007388 */ /* 0x000fe80000000800 */
[----:B------:R-:W-:Y:S04]  /*0dc0*/  STS [R19+0x180], R24 ;  /* 0x0001801813007388 */ /* 0x000fe80000000800 */
[----:B------:R-:W-:Y:S01]  /*0dd0*/  STS [R18+0x380], R25 ;  /* 0x0003801912007388 */ /* 0x000fe20000000800 */
[----:B0-----:R-:W-:-:S03]  /*0de0*/  LOP3.LUT R5, R21, 0x400, RZ, 0xfc, !PT ;  /* 0x0000040015057812 */ /* 0x001fc600078efcff */
[----:B------:R0:W-:Y:S04]  /*0df0*/  STS [R16+0x580], R17 ;  /* 0x0005801110007388 */ /* 0x0001e80000000800 */
[----:B------:R1:W-:Y:S01]  /*0e00*/  STS [R20+0x780], R27 ;  /* 0x0007801b14007388 */ /* 0x0003e20000000800 */
[----:B------:R-:W-:Y:S02]  /*0e10*/  LOP3.LUT R6, R21, 0x800, RZ, 0xfc, !PT ;  /* 0x0000080015067812 */ /* 0x000fe400078efcff */
[----:B------:R-:W-:Y:S02]  /*0e20*/  SHF.R.U32.HI R5, RZ, 0x3, R5 ;  /* 0x00000003ff057819 */ /* 0x000fe40000011605 */
[----:B------:R-:W-:Y:S01]  /*0e30*/  SHF.R.U32.HI R4, RZ, 0x1, R0 ;  /* 0x00000001ff047819 */ /* 0x000fe20000011600 */
[----:B0-----:R-:W0:Y:S01]  /*0e40*/  LDC.64 R16, c[0x0][0x240] ;  /* 0x00009000ff107b82 */ /* 0x001e220000000a00 */
[----:B------:R-:W-:-:S02]  /*0e50*/  SHF.R.U32.HI R6, RZ, 0x3, R6 ;  /* 0x00000003ff067819 */ /* 0x000fc40000011606 */
[----:B------:R-:W-:Y:S02]  /*0e60*/  LOP3.LUT R5, R5, 0xf0, RZ, 0xc0, !PT ;  /* 0x000000f005057812 */ /* 0x000fe400078ec0ff */
[----:B------:R-:W-:Y:S02]  /*0e70*/  LOP3.LUT R4, R4, 0x70, RZ, 0xc0, !PT ;  /* 0x0000007004047812 */ /* 0x000fe400078ec0ff */
[----:B------:R-:W-:Y:S01]  /*0e80*/  LOP3.LUT R7, R6, 0x170, RZ, 0xc0, !PT ;  /* 0x0000017006077812 */ /* 0x000fe200078ec0ff */
[----:B------:R-:W-:Y:S01]  /*0e90*/  VIADD R6, R5, UR4 ;  /* 0x0000000405067c36 */ /* 0x000fe20008000000 */
[----:B------:R-:W-:Y:S02]  /*0ea0*/  IADD3 R4, R4, UR4, RZ ;  /* 0x0000000404047c10 */ /* 0x000fe4000fffe0ff */
[----:B------:R-:W-:Y:S02]  /*0eb0*/  IADD3 R10, R7, UR4, RZ ;  /* 0x00000004070a7c10 */ /* 0x000fe4000fffe0ff */
[C---:B------:R-:W-:Y:S01]  /*0ec0*/  LEA R12, R21.reuse, R4, 0x2 ;  /* 0x00000004150c7211 */ /* 0x040fe200078e10ff */
[----:B------:R-:W-:Y:S01]  /*0ed0*/  BAR.SYNC.DEFER_BLOCKING 0x0 ;  /* 0x0000000000007b1d */ /* 0x000fe20000010000 */
[C---:B------:R-:W-:Y:S01]  /*0ee0*/  LEA R8, R21.reuse, R6, 0x2 ;  /* 0x0000000615087211 */ /* 0x040fe200078e10ff */
[----:B------:R-:W-:Y:S01]  /*0ef0*/  IMAD R4, R21, 0x4, R10 ;  /* 0x0000000415047824 */ /* 0x000fe200078e020a */
[----:B------:R-:W-:-:S02]  /*0f00*/  SHF.R.S32.HI R18, RZ, 0x1f, R3 ;  /* 0x0000001fff127819 */ /* 0x000fc40000011403 */
[----:B------:R-:W-:Y:S02]  /*0f10*/  SHF.R.U32.HI R19, RZ, 0x5, R0 ;  /* 0x00000005ff137819 */ /* 0x000fe40000011600 */
[----:B------:R-:W-:Y:S01]  /*0f20*/  LEA.HI R18, R18, R3, RZ, 0x6 ;  /* 0x0000000312127211 */ /* 0x000fe200078f30ff */
[----:B------:R-:W2:Y:S04]  /*0f30*/  LDS.128 R12, [R12] ;  /* 0x000000000c0c7984 */ /* 0x000ea80000000c00 */
[----:B------:R-:W3:Y:S04]  /*0f40*/  LDS.128 R8, [R8+0x1000] ;  /* 0x0010000008087984 */ /* 0x000ee80000000c00 */
[----:B------:R-:W4:Y:S01]  /*0f50*/  LDS.128 R4, [R4+0x2000] ;  /* 0x0020000004047984 */ /* 0x000f220000000c00 */
[----:B------:R-:W-:-:S02]  /*0f60*/  LOP3.LUT R0, R18, 0xffffffc0, RZ, 0xc0, !PT ;  /* 0xffffffc012007812 */ /* 0x000fc400078ec0ff */
[----:B------:R-:W-:Y:S02]  /*0f70*/  SGXT.U32 R19, R19, 0x3 ;  /* 0x000000031313781a */ /* 0x000fe40000000000 */
[----:B------:R-:W-:Y:S02]  /*0f80*/  SHF.R.S32.HI R18, RZ, 0x6, R18 ;  /* 0x00000006ff127819 */ /* 0x000fe40000011412 */
[----:B------:R-:W-:Y:S02]  /*0f90*/  IADD3 R23, R3, -R0, RZ ;  /* 0x8000000003177210 */ /* 0x000fe40007ffe0ff */
[----:B------:R-:W-:-:S03]  /*0fa0*/  LOP3.LUT R19, R19, R2, RZ, 0xfc, !PT ;  /* 0x0000000213137212 */ /* 0x000fc600078efcff */
[----:B------:R-:W-:Y:S01]  /*0fb0*/  IMAD R18, R18, 0x600, R23 ;  /* 0x0000060012127824 */ /* 0x000fe200078e0217 */
[C---:B------:R-:W-:Y:S02]  /*0fc0*/  LOP3.LUT R3, R19.reuse, 0x8, RZ, 0xfc, !PT ;  /* 0x0000000813037812 */ /* 0x040fe400078efcff */
[C---:B------:R-:W-:Y:S02]  /*0fd0*/  LOP3.LUT R0, R19.reuse, 0x10, RZ, 0xfc, !PT ;  /* 0x0000001013007812 */ /* 0x040fe400078efcff */
[----:B------:R-:W-:Y:S02]  /*0fe0*/  ISETP.LT.AND P3, PT, R19, 0x18, !P0 ;  /* 0x000000181300780c */ /* 0x000fe40004761270 */
[----:B------:R-:W-:Y:S02]  /*0ff0*/  ISETP.LT.AND P2, PT, R3, 0x18, !P0 ;  /* 0x000000180300780c */ /* 0x000fe40004741270 */
[----:B-1----:R-:W-:Y:S02]  /*1000*/  LOP3.LUT R20, R21, 0xc00, RZ, 0xfc, !PT ;  /* 0x00000c0015147812 */ /* 0x002fe400078efcff */
[----:B------:R-:W-:-:S02]  /*1010*/  ISETP.LT.AND P1, PT, R0, 0x18, !P0 ;  /* 0x000000180000780c */ /* 0x000fc40004721270 */
[-C--:B------:R-:W-:Y:S02]  /*1020*/  LEA R25, R19, R18.reuse, 0x6 ;  /* 0x0000001213197211 */ /* 0x080fe400078e30ff */
[----:B------:R-:W-:Y:S02]  /*1030*/  ISETP.LT.AND P0, PT, R2, RZ, !P0 ;  /* 0x000000ff0200720c */ /* 0x000fe40004701270 */
[----:B------:R-:W-:Y:S01]  /*1040*/  LEA R19, R3, R18, 0x6 ;  /* 0x0000001203137211 */ /* 0x000fe200078e30ff */
[----:B------:R-:W-:Y:S01]  /*1050*/  IMAD R23, R0, 0x40, R18 ;  /* 0x0000004000177824 */ /* 0x000fe200078e0212 */
[----:B------:R-:W-:Y:S01]  /*1060*/  SHF.R.U32.HI R20, RZ, 0x3, R20 ;  /* 0x00000003ff147819 */ /* 0x000fe20000011614 */
[----:B0-----:R-:W-:-:S03]  /*1070*/  IMAD.WIDE R2, R25, 0x4, R16 ;  /* 0x0000000419027825 */ /* 0x001fc600078e0210 */
[----:B------:R-:W-:Y:S01]  /*1080*/  LOP3.LUT R20, R20, 0x1f0, RZ, 0xc0, !PT ;  /* 0x000001f014147812 */ /* 0x000fe200078ec0ff */
[--C-:B------:R-:W-:Y:S01]  /*1090*/  IMAD.WIDE R18, R19, 0x4, R16.reuse ;  /* 0x0000000413127825 */ /* 0x100fe200078e0210 */
[----:B--2---:R0:W-:Y:S03]  /*10a0*/  @P3 STG.E.128 desc[UR6][R2.64], R12 ;  /* 0x0000000c02003986 */ /* 0x0041e6000c101d06 */
[----:B------:R-:W-:Y:S01]  /*10b0*/  IMAD.WIDE R22, R23, 0x4, R16 ;  /* 0x0000000417167825 */ /* 0x000fe200078e0210 */
[----:B------:R-:W-:Y:S01]  /*10c0*/  IADD3 R20, R20, UR4, RZ ;  /* 0x0000000414147c10 */ /* 0x000fe2000fffe0ff */
[----:B---3--:R0:W-:Y:S04]  /*10d0*/  @P2 STG.E.128 desc[UR6][R18.64], R8 ;  /* 0x0000000812002986 */ /* 0x0081e8000c101d06 */
[----:B----4-:R0:W-:Y:S01]  /*10e0*/  @P1 STG.E.128 desc[UR6][R22.64], R4 ;  /* 0x0000000416001986 */ /* 0x0101e2000c101d06 */
[----:B------:R-:W-:Y:S01]  /*10f0*/  LEA R20, R21, R20, 0x2 ;  /* 0x0000001415147211 */ /* 0x000fe200078e10ff */
[----:B0-----:R-:W-:Y:S06]  /*1100*/  @!P0 EXIT ;  /* 0x000000000000894d */ /* 0x001fec0003800000 */
[----:B0-----:R-:W0:Y:S01]  /*1110*/  LDS.128 R20, [R20+0x3000] ;  /* 0x0030000014147984 */ /* 0x001e220000000c00 */
[----:B------:R-:W-:-:S05]  /*1120*/  IADD3 R25, R25, 0x600, RZ ;  /* 0x0000060019197810 */ /* 0x000fca0007ffe0ff */
[----:B------:R-:W-:-:S05]  /*1130*/  IMAD.WIDE R16, R25, 0x4, R16 ;  /* 0x0000000419107825 */ /* 0x000fca00078e0210 */
[----:B0-----:R-:W-:Y:S01]  /*1140*/  STG.E.128 desc[UR6][R16.64], R20 ;  /* 0x0000001410007986 */ /* 0x001fe2000c101d06 */
[----:B------:R-:W-:Y:S05]  /*1150*/  EXIT ;  /* 0x000000000000794d */ /* 0x000fea0003800000 */
.L_x_0:
[----:B------:R-:W-:-:S00]  /*1160*/  BRA `(.L_x_0) ;  /* 0xfffffffc00fc7947 */ /* 0x000fc0000383ffff */
[----:B------:R-:W-:-:S00]  /*1170*/  NOP ;  /* 0x0000000000007918 */ /* 0x000fc00000000000 */
        /* <DEDUP_REMOVED lines=8> */
.L_x_1:


//--------------------- .nv.global.init           --------------------------
	.section	.nv.global.init,"aw",@progbits
.nv.global.init:
	.type		_$_str,@object
	.size		_$_str,(_$_str_$_2 - _$_str)
_$_str:
        /*0000*/ 	.byte	0x5f, 0x5f, 0x43, 0x55, 0x44, 0x41, 0x5f, 0x46, 0x54, 0x5a, 0x00
	.type		_$_str_$_2,@object
	.size		_$_str_$_2,(.L_1 - _$_str_$_2)
_$_str_$_2:
        /*000b*/ 	.byte	0x5f, 0x5f, 0x43, 0x55, 0x44, 0x41, 0x5f, 0x50, 0x52, 0x45, 0x43, 0x5f, 0x53, 0x51, 0x52, 0x54
        /*001b*/ 	.byte	0x00
.L_1:


//--------------------- .nv.shared.triton_poi_fused__native_batch_norm_legit_no_training_add_23 --------------------------
	.section	.nv.shared.triton_poi_fused__native_batch_norm_legit_no_training_add_23,"aw",@nobits
	.sectionflags	@""
	.align	16
	.zero		1024


//--------------------- .nv.constant0.triton_poi_fused__native_batch_norm_legit_no_training_add_23 --------------------------
	.section	.nv.constant0.triton_poi_fused__native_batch_norm_legit_no_training_add_23,"a",@progbits
	.sectionflags	@""
	.align	4
.nv.constant0.triton_poi_fused__native_batch_norm_legit_no_training_add_23:
	.zero		592
